//
// Generated by NVIDIA NVVM Compiler
//
// Compiler Build ID: CL-36424714
// Cuda compilation tools, release 13.0, V13.0.88
// Based on NVVM 20.0.0
//

.version 9.0
.target sm_100
.address_size 64

	// .globl	test

.visible .entry test(
	.param .u32 test_param_0,
	.param .u32 test_param_1,
	.param .u32 test_param_2,
	.param .u32 test_param_3,
	.param .u32 test_param_4,
	.param .u32 test_param_5,
	.param .u32 test_param_6,
	.param .u64 .ptr .align 1 test_param_7,
	.param .u64 .ptr .align 1 test_param_8,
	.param .u64 .ptr .align 1 test_param_9,
	.param .u32 test_param_10
)
{
	.reg .pred 	%p<7>;
	.reg .b32 	%r<22>;
	.reg .b64 	%rd<13>;

	ld.param.u32 	%r11, [test_param_0];
	ld.param.u32 	%r8, [test_param_2];
	ld.param.u32 	%r9, [test_param_6];
	ld.param.u64 	%rd5, [test_param_7];
	ld.param.u64 	%rd6, [test_param_8];
	ld.param.u32 	%r10, [test_param_10];
	mov.u32 	%r12, %ctaid.x;
	mov.u32 	%r13, %ntid.x;
	mov.u32 	%r14, %tid.x;
	mad.lo.s32 	%r1, %r12, %r13, %r14;
	shr.s32 	%r15, %r11, 1;
	setp.ge.s32 	%p1, %r1, %r15;
	@%p1 bra 	$L__BB0_10;
	shl.b32 	%r2, %r1, 1;
	rem.s32 	%r3, %r1, %r8;
	setp.ne.s32 	%p2, %r10, 0;
	@%p2 bra 	$L__BB0_6;
	sub.s32 	%r19, %r2, %r3;
	cvta.to.global.u64 	%rd10, %rd5;
	mul.wide.s32 	%rd11, %r19, 4;
	add.s64 	%rd1, %rd10, %rd11;
	ld.global.u32 	%r4, [%rd1];
	setp.gt.s32 	%p5, %r4, -1;
	@%p5 bra 	$L__BB0_4;
	add.s32 	%r20, %r4, %r9;
	st.global.u32 	[%rd1], %r20;
$L__BB0_4:
	mul.wide.s32 	%rd12, %r8, 4;
	add.s64 	%rd2, %rd1, %rd12;
	ld.global.u32 	%r5, [%rd2];
	setp.gt.s32 	%p6, %r5, -1;
	@%p6 bra 	$L__BB0_10;
	add.s32 	%r21, %r5, %r9;
	st.global.u32 	[%rd2], %r21;
	bra.uni 	$L__BB0_10;
$L__BB0_6:
	sub.s32 	%r16, %r2, %r3;
	cvta.to.global.u64 	%rd7, %rd6;
	mul.wide.s32 	%rd8, %r16, 4;
	add.s64 	%rd3, %rd7, %rd8;
	ld.global.u32 	%r6, [%rd3];
	setp.gt.s32 	%p3, %r6, -1;
	@%p3 bra 	$L__BB0_8;
	add.s32 	%r17, %r6, %r9;
	st.global.u32 	[%rd3], %r17;
$L__BB0_8:
	mul.wide.s32 	%rd9, %r8, 4;
	add.s64 	%rd4, %rd3, %rd9;
	ld.global.u32 	%r7, [%rd4];
	setp.gt.s32 	%p4, %r7, -1;
	@%p4 bra 	$L__BB0_10;
	add.s32 	%r18, %r7, %r9;
	st.global.u32 	[%rd4], %r18;
$L__BB0_10:
	ret;

}


// ===== COMPILED SASS (sm_100) =====

	.target	sm_100

	.elftype	@"ET_EXEC"


//--------------------- .note.nv.tkinfo           --------------------------
	.section	.note.nv.tkinfo,"",@"SHT_NOTE"
	.sectionflags	@"SHF_NOTE_NV_TKINFO"
	.tkinfo
        /*0018*/ 	.word	0x00000002
        /*0030*/ 	.string	""
        /*0030*/ 	.string	"ptxas"
        /*0030*/ 	.string	"Cuda compilation tools, release 13.0, V13.0.88"
        /*0030*/ 	.string	"Build cuda_13.0.r13.0/compiler.36424714_0"
        /*0030*/ 	.string	"-arch sm_100 -m 64 "



//--------------------- .note.nv.cuinfo           --------------------------
	.section	.note.nv.cuinfo,"",@"SHT_NOTE"
	.sectionflags	@"SHF_NOTE_NV_CUINFO"
        /*0018*/ 	.short	0x0002
        /*001a*/ 	.short	0x0064
        /*001c*/ 	.short	0x0082
	.zero		2


//--------------------- .nv.info                  --------------------------
	.section	.nv.info,"",@"SHT_CUDA_INFO"
	.align	4


	//----- nvinfo : EIATTR_REGCOUNT
	.align		4
        /*0000*/ 	.byte	0x04, 0x2f
        /*0002*/ 	.short	(.L_1 - .L_0)
	.align		4
.L_0:
        /*0004*/ 	.word	index@(test)
        /*0008*/ 	.word	0x0000000b


	//----- nvinfo : EIATTR_FRAME_SIZE
	.align		4
.L_1:
        /*000c*/ 	.byte	0x04, 0x11
        /*000e*/ 	.short	(.L_3 - .L_2)
	.align		4
.L_2:
        /*0010*/ 	.word	index@(test)
        /*0014*/ 	.word	0x00000000


	//----- nvinfo : EIATTR_MIN_STACK_SIZE
	.align		4
.L_3:
        /*0018*/ 	.byte	0x04, 0x12
        /*001a*/ 	.short	(.L_5 - .L_4)
	.align		4
.L_4:
        /*001c*/ 	.word	index@(test)
        /*0020*/ 	.word	0x00000000
.L_5:


//--------------------- .nv.compat                --------------------------
	.section	.nv.compat,"",@"SHT_CUDA_COMPAT_INFO"
	.align	4
        /*0000*/ 	.byte	0x02, 0x09, 0x00, 0x00, 0x02, 0x02, 0x01, 0x00, 0x02, 0x05, 0x05, 0x00, 0x03, 0x07, 0x01, 0x01
        /*0010*/ 	.byte	0x02, 0x03, 0x00, 0x00, 0x02, 0x06, 0x01, 0x00, 0x04, 0x0b, 0x08, 0x00, 0x09, 0x00, 0x00, 0x00
        /*0020*/ 	.byte	0x00, 0x00, 0x00, 0x00


//--------------------- .nv.info.test             --------------------------
	.section	.nv.info.test,"",@"SHT_CUDA_INFO"
	.sectionflags	@""
	.align	4


	//----- nvinfo : EIATTR_CUDA_API_VERSION
	.align		4
        /*0000*/ 	.byte	0x04, 0x37
        /*0002*/ 	.short	(.L_7 - .L_6)
.L_6:
        /*0004*/ 	.word	0x00000082


	//----- nvinfo : EIATTR_KPARAM_INFO
	.align		4
.L_7:
        /*0008*/ 	.byte	0x04, 0x17
        /*000a*/ 	.short	(.L_9 - .L_8)
.L_8:
        /*000c*/ 	.word	0x00000000
        /*0010*/ 	.short	0x000a
        /*0012*/ 	.short	0x0038
        /*0014*/ 	.byte	0x00, 0xf0, 0x11, 0x00


	//----- nvinfo : EIATTR_KPARAM_INFO
	.align		4
.L_9:
        /*0018*/ 	.byte	0x04, 0x17
        /*001a*/ 	.short	(.L_11 - .L_10)
.L_10:
        /*001c*/ 	.word	0x00000000
        /*0020*/ 	.short	0x0009
        /*0022*/ 	.short	0x0030
        /*0024*/ 	.byte	0x00, 0xf5, 0x21, 0x00


	//----- nvinfo : EIATTR_KPARAM_INFO
	.align		4
.L_11:
        /*0028*/ 	.byte	0x04, 0x17
        /*002a*/ 	.short	(.L_13 - .L_12)
.L_12:
        /*002c*/ 	.word	0x00000000
        /*0030*/ 	.short	0x0008
        /*0032*/ 	.short	0x0028
        /*0034*/ 	.byte	0x00, 0xf5, 0x21, 0x00


	//----- nvinfo : EIATTR_KPARAM_INFO
	.align		4
.L_13:
        /*0038*/ 	.byte	0x04, 0x17
        /*003a*/ 	.short	(.L_15 - .L_14)
.L_14:
        /*003c*/ 	.word	0x00000000
        /*0040*/ 	.short	0x0007
        /*0042*/ 	.short	0x0020
        /*0044*/ 	.byte	0x00, 0xf5, 0x21, 0x00


	//----- nvinfo : EIATTR_KPARAM_INFO
	.align		4
.L_15:
        /*0048*/ 	.byte	0x04, 0x17
        /*004a*/ 	.short	(.L_17 - .L_16)
.L_16:
        /*004c*/ 	.word	0x00000000
        /*0050*/ 	.short	0x0006
        /*0052*/ 	.short	0x0018
        /*0054*/ 	.byte	0x00, 0xf0, 0x11, 0x00


	//----- nvinfo : EIATTR_KPARAM_INFO
	.align		4
.L_17:
        /*0058*/ 	.byte	0x04, 0x17
        /*005a*/ 	.short	(.L_19 - .L_18)
.L_18:
        /*005c*/ 	.word	0x00000000
        /*0060*/ 	.short	0x0005
        /*0062*/ 	.short	0x0014
        /*0064*/ 	.byte	0x00, 0xf0, 0x11, 0x00


	//----- nvinfo : EIATTR_KPARAM_INFO
	.align		4
.L_19:
        /*0068*/ 	.byte	0x04, 0x17
        /*006a*/ 	.short	(.L_21 - .L_20)
.L_20:
        /*006c*/ 	.word	0x00000000
        /*0070*/ 	.short	0x0004
        /*0072*/ 	.short	0x0010
        /*0074*/ 	.byte	0x00, 0xf0, 0x11, 0x00


	//----- nvinfo : EIATTR_KPARAM_INFO
	.align		4
.L_21:
        /*0078*/ 	.byte	0x04, 0x17
        /*007a*/ 	.short	(.L_23 - .L_22)
.L_22:
        /*007c*/ 	.word	0x00000000
        /*0080*/ 	.short	0x0003
        /*0082*/ 	.short	0x000c
        /*0084*/ 	.byte	0x00, 0xf0, 0x11, 0x00


	//----- nvinfo : EIATTR_KPARAM_INFO
	.align		4
.L_23:
        /*0088*/ 	.byte	0x04, 0x17
        /*008a*/ 	.short	(.L_25 - .L_24)
.L_24:
        /*008c*/ 	.word	0x00000000
        /*0090*/ 	.short	0x0002
        /*0092*/ 	.short	0x0008
        /*0094*/ 	.byte	0x00, 0xf0, 0x11, 0x00


	//----- nvinfo : EIATTR_KPARAM_INFO
	.align		4
.L_25:
        /*0098*/ 	.byte	0x04, 0x17
        /*009a*/ 	.short	(.L_27 - .L_26)
.L_26:
        /*009c*/ 	.word	0x00000000
        /*00a0*/ 	.short	0x0001
        /*00a2*/ 	.short	0x0004
        /*00a4*/ 	.byte	0x00, 0xf0, 0x11, 0x00


	//----- nvinfo : EIATTR_KPARAM_INFO
	.align		4
.L_27:
        /*00a8*/ 	.byte	0x04, 0x17
        /*00aa*/ 	.short	(.L_29 - .L_28)
.L_28:
        /*00ac*/ 	.word	0x00000000
        /*00b0*/ 	.short	0x0000
        /*00b2*/ 	.short	0x0000
        /*00b4*/ 	.byte	0x00, 0xf0, 0x11, 0x00


	//----- nvinfo : EIATTR_SPARSE_MMA_MASK
	.align		4
.L_29:
        /*00b8*/ 	.byte	0x03, 0x50
        /*00ba*/ 	.short	0x0000


	//----- nvinfo : EIATTR_MAXREG_COUNT
	.align		4
        /*00bc*/ 	.byte	0x03, 0x1b
        /*00be*/ 	.short	0x00ff


	//----- nvinfo : EIATTR_MERCURY_ISA_VERSION
	.align		4
        /*00c0*/ 	.byte	0x03, 0x5f
        /*00c2*/ 	.short	0x0101


	//----- nvinfo : EIATTR_VRC_CTA_INIT_COUNT
	.align		4
        /*00c4*/ 	.byte	0x02, 0x4a
	.zero		1
	.zero		1


	//----- nvinfo : EIATTR_EXIT_INSTR_OFFSETS
	.align		4
        /*00c8*/ 	.byte	0x04, 0x1c
        /*00ca*/ 	.short	(.L_31 - .L_30)


	//   ....[0]....
.L_30:
        /*00cc*/ 	.word	0x00000080


	//   ....[1]....
        /*00d0*/ 	.word	0x00000300


	//   ....[2]....
        /*00d4*/ 	.word	0x00000340


	//   ....[3]....
        /*00d8*/ 	.word	0x00000400


	//   ....[4]....
        /*00dc*/ 	.word	0x00000440


	//----- nvinfo : EIATTR_CBANK_PARAM_SIZE
	.align		4
.L_31:
        /*00e0*/ 	.byte	0x03, 0x19
        /*00e2*/ 	.short	0x003c


	//----- nvinfo : EIATTR_PARAM_CBANK
	.align		4
        /*00e4*/ 	.byte	0x04, 0x0a
        /*00e6*/ 	.short	(.L_33 - .L_32)
	.align		4
.L_32:
        /*00e8*/ 	.word	index@(.nv.constant0.test)
        /*00ec*/ 	.short	0x0380
        /*00ee*/ 	.short	0x003c


	//----- nvinfo : EIATTR_SW_WAR
	.align		4
.L_33:
        /*00f0*/ 	.byte	0x04, 0x36
        /*00f2*/ 	.short	(.L_35 - .L_34)
.L_34:
        /*00f4*/ 	.word	0x00000008
.L_35:


//--------------------- .nv.callgraph             --------------------------
	.section	.nv.callgraph,"",@"SHT_CUDA_CALLGRAPH"
	.align	4
	.sectionentsize	8
	.align		4
        /*0000*/ 	.word	0x00000000
	.align		4
        /*0004*/ 	.word	0xffffffff
	.align		4
        /*0008*/ 	.word	0x00000000
	.align		4
        /*000c*/ 	.word	0xfffffffe
	.align		4
        /*0010*/ 	.word	0x00000000
	.align		4
        /*0014*/ 	.word	0xfffffffd
	.align		4
        /*0018*/ 	.word	0x00000000
	.align		4
        /*001c*/ 	.word	0xfffffffc


//--------------------- .text.test                --------------------------
	.section	.text.test,"ax",@progbits
	.align	128
        .global         test
        .type           test,@function
        .size           test,(.L_x_2 - test)
        .other          test,@"STO_CUDA_ENTRY STV_DEFAULT"
test:
.text.test:
[----:B------:R-:W-:Y:S01]  /*0000*/  LDC R1, c[0x0][0x37c] ;  /* 0x0000df00ff017b82 */ /* 0x000fe20000000800 */
[----:B------:R-:W0:Y:S07]  /*0010*/  S2R R3, SR_TID.X ;  /* 0x0000000000037919 */ /* 0x000e2e0000002100 */
[----:B------:R-:W0:Y:S01]  /*0020*/  S2UR UR5, SR_CTAID.X ;  /* 0x00000000000579c3 */ /* 0x000e220000002500 */
[----:B------:R-:W1:Y:S07]  /*0030*/  LDCU UR4, c[0x0][0x380] ;  /* 0x00007000ff0477ac */ /* 0x000e6e0008000800 */
[----:B------:R-:W0:Y:S01]  /*0040*/  LDC R4, c[0x0][0x360] ;  /* 0x0000d800ff047b82 */ /* 0x000e220000000800 */
[----:B-1----:R-:W-:Y:S01]  /*0050*/  USHF.R.S32.HI UR4, URZ, 0x1, UR4 ;  /* 0x00000001ff047899 */ /* 0x002fe20008011404 */
[----:B0-----:R-:W-:-:S05]  /*0060*/  IMAD R4, R4, UR5, R3 ;  /* 0x0000000504047c24 */ /* 0x001fca000f8e0203 */
[----:B------:R-:W-:-:S13]  /*0070*/  ISETP.GE.AND P0, PT, R4, UR4, PT ;  /* 0x0000000404007c0c */ /* 0x000fda000bf06270 */
[----:B------:R-:W-:Y:S05]  /*0080*/  @P0 EXIT ;  /* 0x000000000000094d */ /* 0x000fea0003800000 */
[----:B------:R-:W0:Y:S01]  /*0090*/  LDC R0, c[0x0][0x388] ;  /* 0x0000e200ff007b82 */ /* 0x000e220000000800 */
[----:B------:R-:W-:Y:S01]  /*00a0*/  IABS R8, R4 ;  /* 0x0000000400087213 */ /* 0x000fe20000000000 */
[----:B------:R-:W1:Y:S01]  /*00b0*/  LDCU UR4, c[0x0][0x3b8] ;  /* 0x00007700ff0477ac */ /* 0x000e620008000800 */
[----:B------:R-:W-:Y:S01]  /*00c0*/  ISETP.GE.AND P2, PT, R4, RZ, PT ;  /* 0x000000ff0400720c */ /* 0x000fe20003f46270 */
[----:B-1----:R-:W-:Y:S01]  /*00d0*/  UISETP.NE.AND UP0, UPT, UR4, URZ, UPT ;  /* 0x000000ff0400728c */ /* 0x002fe2000bf05270 */
[----:B------:R-:W1:Y:S01]  /*00e0*/  LDCU.64 UR4, c[0x0][0x358] ;  /* 0x00006b00ff0477ac */ /* 0x000e620008000a00 */
[----:B0-----:R-:W-:-:S04]  /*00f0*/  IABS R6, R0 ;  /* 0x0000000000067213 */ /* 0x001fc80000000000 */
[----:B------:R-:W0:Y:S08]  /*0100*/  I2F.RP R5, R6 ;  /* 0x0000000600057306 */ /* 0x000e300000209400 */
[----:B0-----:R-:W0:Y:S02]  /*0110*/  MUFU.RCP R5, R5 ;  /* 0x0000000500057308 */ /* 0x001e240000001000 */
[----:B0-----:R-:W-:-:S06]  /*0120*/  VIADD R2, R5, 0xffffffe ;  /* 0x0ffffffe05027836 */ /* 0x001fcc0000000000 */
[----:B------:R0:W2:Y:S02]  /*0130*/  F2I.FTZ.U32.TRUNC.NTZ R3, R2 ;  /* 0x0000000200037305 */ /* 0x0000a4000021f000 */
[----:B0-----:R-:W-:Y:S02]  /*0140*/  HFMA2 R2, -RZ, RZ, 0, 0 ;  /* 0x00000000ff027431 */ /* 0x001fe400000001ff */
[----:B--2---:R-:W-:-:S04]  /*0150*/  IMAD.MOV R7, RZ, RZ, -R3 ;  /* 0x000000ffff077224 */ /* 0x004fc800078e0a03 */
[----:B------:R-:W-:-:S04]  /*0160*/  IMAD R7, R7, R6, RZ ;  /* 0x0000000607077224 */ /* 0x000fc800078e02ff */
[----:B------:R-:W-:-:S04]  /*0170*/  IMAD.HI.U32 R3, R3, R7, R2 ;  /* 0x0000000703037227 */ /* 0x000fc800078e0002 */
[----:B------:R-:W-:-:S04]  /*0180*/  IMAD.MOV.U32 R7, RZ, RZ, R8 ;  /* 0x000000ffff077224 */ /* 0x000fc800078e0008 */
[----:B------:R-:W-:-:S05]  /*0190*/  IMAD.HI.U32 R3, R3, R7, RZ ;  /* 0x0000000703037227 */ /* 0x000fca00078e00ff */
[----:B------:R-:W-:-:S05]  /*01a0*/  IADD3 R3, PT, PT, -R3, RZ, RZ ;  /* 0x000000ff03037210 */ /* 0x000fca0007ffe1ff */
[----:B------:R-:W-:-:S05]  /*01b0*/  IMAD R3, R6, R3, R7 ;  /* 0x0000000306037224 */ /* 0x000fca00078e0207 */
[----:B------:R-:W-:-:S13]  /*01c0*/  ISETP.GT.U32.AND P0, PT, R6, R3, PT ;  /* 0x000000030600720c */ /* 0x000fda0003f04070 */
[----:B------:R-:W-:Y:S01]  /*01d0*/  @!P0 IMAD.IADD R3, R3, 0x1, -R6 ;  /* 0x0000000103038824 */ /* 0x000fe200078e0a06 */
[----:B------:R-:W-:-:S04]  /*01e0*/  ISETP.NE.AND P0, PT, R0, RZ, PT ;  /* 0x000000ff0000720c */ /* 0x000fc80003f05270 */
[----:B------:R-:W-:-:S13]  /*01f0*/  ISETP.GT.U32.AND P1, PT, R6, R3, PT ;  /* 0x000000030600720c */ /* 0x000fda0003f24070 */
[----:B------:R-:W-:-:S05]  /*0200*/  @!P1 IADD3 R3, PT, PT, R3, -R6, RZ ;  /* 0x8000000603039210 */ /* 0x000fca0007ffe0ff */
[----:B------:R-:W-:-:S05]  /*0210*/  IMAD.MOV.U32 R5, RZ, RZ, R3 ;  /* 0x000000ffff057224 */ /* 0x000fca00078e0003 */
[----:B------:R-:W-:Y:S02]  /*0220*/  @!P2 IADD3 R5, PT, PT, -R5, RZ, RZ ;  /* 0x000000ff0505a210 */ /* 0x000fe40007ffe1ff */
[----:B------:R-:W-:Y:S01]  /*0230*/  @!P0 LOP3.LUT R5, RZ, R0, RZ, 0x33, !PT ;  /* 0x00000000ff058212 */ /* 0x000fe200078e33ff */
[----:B-1----:R-:W-:Y:S06]  /*0240*/  BRA.U UP0, `(.L_x_0) ;  /* 0x0000000100407547 */ /* 0x002fec000b800000 */
[----:B------:R-:W0:Y:S01]  /*0250*/  LDC.64 R2, c[0x0][0x3a0] ;  /* 0x0000e800ff027b82 */ /* 0x000e220000000a00 */
[----:B------:R-:W-:-:S04]  /*0260*/  IMAD R5, R4, 0x2, -R5 ;  /* 0x0000000204057824 */ /* 0x000fc800078e0a05 */
[----:B0-----:R-:W-:-:S05]  /*0270*/  IMAD.WIDE R2, R5, 0x4, R2 ;  /* 0x0000000405027825 */ /* 0x001fca00078e0202 */
[----:B------:R-:W2:Y:S02]  /*0280*/  LDG.E R4, desc[UR4][R2.64] ;  /* 0x0000000402047981 */ /* 0x000ea4000c1e1900 */
[----:B--2---:R-:W-:-:S13]  /*0290*/  ISETP.GT.AND P0, PT, R4, -0x1, PT ;  /* 0xffffffff0400780c */ /* 0x004fda0003f04270 */
[----:B------:R-:W0:Y:S02]  /*02a0*/  @!P0 LDC R7, c[0x0][0x398] ;  /* 0x0000e600ff078b82 */ /* 0x000e240000000800 */
[----:B0-----:R-:W-:Y:S01]  /*02b0*/  @!P0 IADD3 R7, PT, PT, R4, R7, RZ ;  /* 0x0000000704078210 */ /* 0x001fe20007ffe0ff */
[----:B------:R-:W-:-:S04]  /*02c0*/  IMAD.WIDE R4, R0, 0x4, R2 ;  /* 0x0000000400047825 */ /* 0x000fc800078e0202 */
[----:B------:R0:W-:Y:S04]  /*02d0*/  @!P0 STG.E desc[UR4][R2.64], R7 ;  /* 0x0000000702008986 */ /* 0x0001e8000c101904 */
[----:B------:R-:W2:Y:S02]  /*02e0*/  LDG.E R0, desc[UR4][R4.64] ;  /* 0x0000000404007981 */ /* 0x000ea4000c1e1900 */
[----:B--2---:R-:W-:-:S13]  /*02f0*/  ISETP.GT.AND P0, PT, R0, -0x1, PT ;  /* 0xffffffff0000780c */ /* 0x004fda0003f04270 */
[----:B0-----:R-:W-:Y:S05]  /*0300*/  @P0 EXIT ;  /* 0x000000000000094d */ /* 0x001fea0003800000 */
[----:B------:R-:W0:Y:S02]  /*0310*/  LDCU UR6, c[0x0][0x398] ;  /* 0x00007300ff0677ac */ /* 0x000e240008000800 */
[----:B0-----:R-:W-:-:S05]  /*0320*/  VIADD R3, R0, UR6 ;  /* 0x0000000600037c36 */ /* 0x001fca0008000000 */
[----:B------:R-:W-:Y:S01]  /*0330*/  STG.E desc[UR4][R4.64], R3 ;  /* 0x0000000304007986 */ /* 0x000fe2000c101904 */
[----:B------:R-:W-:Y:S05]  /*0340*/  EXIT ;  /* 0x000000000000794d */ /* 0x000fea0003800000 */
.L_x_0:
[----:B------:R-:W0:Y:S01]  /*0350*/  LDC.64 R2, c[0x0][0x3a8] ;  /* 0x0000ea00ff027b82 */ /* 0x000e220000000a00 */
[----:B------:R-:W-:-:S05]  /*0360*/  LEA R5, R4, -R5, 0x1 ;  /* 0x8000000504057211 */ /* 0x000fca00078e08ff */
[----:B0-----:R-:W-:-:S05]  /*0370*/  IMAD.WIDE R2, R5, 0x4, R2 ;  /* 0x0000000405027825 */ /* 0x001fca00078e0202 */
[----:B------:R-:W2:Y:S02]  /*0380*/  LDG.E R7, desc[UR4][R2.64] ;  /* 0x0000000402077981 */ /* 0x000ea4000c1e1900 */
[----:B--2---:R-:W-:-:S13]  /*0390*/  ISETP.GT.AND P0, PT, R7, -0x1, PT ;  /* 0xffffffff0700780c */ /* 0x004fda0003f04270 */
[----:B------:R-:W0:Y:S02]  /*03a0*/  @!P0 LDC R4, c[0x0][0x398] ;  /* 0x0000e600ff048b82 */ /* 0x000e240000000800 */
[----:B0-----:R-:W-:Y:S02]  /*03b0*/  @!P0 IMAD.IADD R7, R7, 0x1, R4 ;  /* 0x0000000107078824 */ /* 0x001fe400078e0204 */
[----:B------:R-:W-:-:S03]  /*03c0*/  IMAD.WIDE R4, R0, 0x4, R2 ;  /* 0x0000000400047825 */ /* 0x000fc600078e0202 */
[----:B------:R0:W-:Y:S04]  /*03d0*/  @!P0 STG.E desc[UR4][R2.64], R7 ;  /* 0x0000000702008986 */ /* 0x0001e8000c101904 */
[----:B------:R-:W2:Y:S02]  /*03e0*/  LDG.E R0, desc[UR4][R4.64] ;  /* 0x0000000404007981 */ /* 0x000ea4000c1e1900 */
[----:B--2---:R-:W-:-:S13]  /*03f0*/  ISETP.GT.AND P0, PT, R0, -0x1, PT ;  /* 0xffffffff0000780c */ /* 0x004fda0003f04270 */
[----:B0-----:R-:W-:Y:S05]  /*0400*/  @P0 EXIT ;  /* 0x000000000000094d */ /* 0x001fea0003800000 */
[----:B------:R-:W0:Y:S02]  /*0410*/  LDCU UR6, c[0x0][0x398] ;  /* 0x00007300ff0677ac */ /* 0x000e240008000800 */
[----:B0-----:R-:W-:-:S05]  /*0420*/  IADD3 R3, PT, PT, R0, UR6, RZ ;  /* 0x0000000600037c10 */ /* 0x001fca000fffe0ff */
[----:B------:R-:W-:Y:S01]  /*0430*/  STG.E desc[UR4][R4.64], R3 ;  /* 0x0000000304007986 */ /* 0x000fe2000c101904 */
[----:B------:R-:W-:Y:S05]  /*0440*/  EXIT ;  /* 0x000000000000794d */ /* 0x000fea0003800000 */
.L_x_1:
[----:B------:R-:W-:-:S00]  /*0450*/  BRA `(.L_x_1) ;  /* 0xfffffffc00fc7947 */ /* 0x000fc0000383ffff */
[----:B------:R-:W-:-:S00]  /*0460*/  NOP ;  /* 0x0000000000007918 */ /* 0x000fc00000000000 */
        /* <DEDUP_REMOVED lines=9> */
.L_x_2:


//--------------------- .nv.shared.reserved.0     --------------------------
	.section	.nv.shared.reserved.0,"aw",@nobits
	.weak		__nv_reservedSMEM_offset_0_alias
	.size		__nv_reservedSMEM_offset_0_alias, 0, 64
	.other		__nv_reservedSMEM_offset_0_alias,@"STO_CUDA_RESERVED_SHARED STV_DEFAULT"
__nv_reservedSMEM_offset_0_alias:
	.zero		0
	.zero		64


//--------------------- .nv.constant0.test        --------------------------
	.section	.nv.constant0.test,"a",@progbits
	.sectionflags	@""
	.align	4
.nv.constant0.test:
	.zero		956


//--------------------- SYMBOLS --------------------------

	.type		.nv.reservedSmem.offset0,@object
	.size		.nv.reservedSmem.offset0,0x4
